//
// Generated by NVIDIA NVVM Compiler
//
// Compiler Build ID: CL-36424714
// Cuda compilation tools, release 13.0, V13.0.88
// Based on NVVM 20.0.0
//

.version 9.0
.target sm_100
.address_size 64

.extern .func  (.param .b32 func_retval0) vprintf
(
	.param .b64 vprintf_param_0,
	.param .b64 vprintf_param_1
)
;
.global .align 1 .b8 $str[5] = {37, 105, 44, 32};
.global .align 1 .b8 $str$1[2] = {10};
.global .align 1 .b8 $str$2[53] = {80, 101, 114, 109, 117, 116, 97, 116, 105, 111, 110, 32, 110, 114, 46, 32, 37, 105, 32, 102, 114, 111, 109, 32, 116, 104, 114, 101, 97, 100, 32, 110, 114, 46, 32, 37, 105, 32, 100, 105, 115, 116, 97, 110, 99, 101, 32, 61, 32, 37, 105, 10};

.func _Z14permute_devicePiiiiS_(
	.param .b64 _Z14permute_devicePiiiiS__param_0,
	.param .b32 _Z14permute_devicePiiiiS__param_1,
	.param .b32 _Z14permute_devicePiiiiS__param_2,
	.param .b64 _Z14permute_devicePiiiiS__param_3
)
{
	.local .align 8 .b8 	__local_depot0[24];
	.reg .b64 	%SP;
	.reg .b64 	%SPL;
	.reg .pred 	%p<7>;
	.reg .b32 	%r<96>;
	.reg .b64 	%rd<28>;

	mov.u64 	%SPL, __local_depot0;
	cvta.local.u64 	%SP, %SPL;
	ld.param.u64 	%rd3, [_Z14permute_devicePiiiiS__param_0];
	ld.param.u32 	%r11, [_Z14permute_devicePiiiiS__param_1];
	cvta.to.local.u64 	%rd1, %rd3;
	setp.eq.s32 	%p1, %r11, 5;
	@%p1 bra 	$L__BB0_8;
	setp.gt.s32 	%p2, %r11, 5;
	@%p2 bra 	$L__BB0_7;
	mul.wide.s32 	%rd5, %r11, 4;
	add.s64 	%rd2, %rd1, %rd5;
	add.s32 	%r1, %r11, 1;
	sub.s32 	%r13, 2, %r11;
	and.b32  	%r2, %r13, 3;
	setp.eq.s32 	%p3, %r2, 0;
	mov.u32 	%r94, %r11;
	@%p3 bra 	$L__BB0_5;
	neg.s32 	%r92, %r2;
	mov.u32 	%r94, %r11;
$L__BB0_4:
	.pragma "nounroll";
	ld.param.u64 	%rd25, [_Z14permute_devicePiiiiS__param_3];
	ld.param.u32 	%r89, [_Z14permute_devicePiiiiS__param_2];
	ld.param.u64 	%rd22, [_Z14permute_devicePiiiiS__param_0];
	mul.wide.s32 	%rd6, %r94, 4;
	add.s64 	%rd7, %rd1, %rd6;
	ld.local.u32 	%r14, [%rd2];
	ld.local.u32 	%r15, [%rd7];
	st.local.u32 	[%rd2], %r15;
	st.local.u32 	[%rd7], %r14;
	{ // callseq 0, 0
	.param .b64 param0;
	st.param.b64 	[param0], %rd22;
	.param .b32 param1;
	st.param.b32 	[param1], %r1;
	.param .b32 param2;
	st.param.b32 	[param2], %r89;
	.param .b64 param3;
	st.param.b64 	[param3], %rd25;
	call.uni 
	_Z14permute_devicePiiiiS_, 
	(
	param0, 
	param1, 
	param2, 
	param3
	);
	} // callseq 0
	ld.local.u32 	%r16, [%rd2];
	ld.local.u32 	%r17, [%rd7];
	st.local.u32 	[%rd2], %r17;
	st.local.u32 	[%rd7], %r16;
	add.s32 	%r94, %r94, 1;
	add.s32 	%r92, %r92, 1;
	setp.ne.s32 	%p4, %r92, 0;
	@%p4 bra 	$L__BB0_4;
$L__BB0_5:
	add.s32 	%r18, %r11, -3;
	setp.lt.u32 	%p5, %r18, 3;
	@%p5 bra 	$L__BB0_7;
$L__BB0_6:
	ld.param.u64 	%rd26, [_Z14permute_devicePiiiiS__param_3];
	ld.param.u32 	%r90, [_Z14permute_devicePiiiiS__param_2];
	ld.param.u64 	%rd23, [_Z14permute_devicePiiiiS__param_0];
	mul.wide.s32 	%rd8, %r94, 4;
	add.s64 	%rd9, %rd1, %rd8;
	ld.local.u32 	%r19, [%rd2];
	ld.local.u32 	%r20, [%rd9];
	st.local.u32 	[%rd2], %r20;
	st.local.u32 	[%rd9], %r19;
	{ // callseq 1, 0
	.param .b64 param0;
	st.param.b64 	[param0], %rd23;
	.param .b32 param1;
	st.param.b32 	[param1], %r1;
	.param .b32 param2;
	st.param.b32 	[param2], %r90;
	.param .b64 param3;
	st.param.b64 	[param3], %rd26;
	call.uni 
	_Z14permute_devicePiiiiS_, 
	(
	param0, 
	param1, 
	param2, 
	param3
	);
	} // callseq 1
	ld.local.u32 	%r21, [%rd2];
	ld.local.u32 	%r22, [%rd9];
	st.local.u32 	[%rd2], %r22;
	st.local.u32 	[%rd9], %r21;
	ld.local.u32 	%r23, [%rd2];
	ld.local.u32 	%r24, [%rd9+4];
	st.local.u32 	[%rd2], %r24;
	st.local.u32 	[%rd9+4], %r23;
	{ // callseq 2, 0
	.param .b64 param0;
	st.param.b64 	[param0], %rd23;
	.param .b32 param1;
	st.param.b32 	[param1], %r1;
	.param .b32 param2;
	st.param.b32 	[param2], %r90;
	.param .b64 param3;
	st.param.b64 	[param3], %rd26;
	call.uni 
	_Z14permute_devicePiiiiS_, 
	(
	param0, 
	param1, 
	param2, 
	param3
	);
	} // callseq 2
	ld.local.u32 	%r25, [%rd2];
	ld.local.u32 	%r26, [%rd9+4];
	st.local.u32 	[%rd2], %r26;
	st.local.u32 	[%rd9+4], %r25;
	ld.local.u32 	%r27, [%rd2];
	ld.local.u32 	%r28, [%rd9+8];
	st.local.u32 	[%rd2], %r28;
	st.local.u32 	[%rd9+8], %r27;
	{ // callseq 3, 0
	.param .b64 param0;
	st.param.b64 	[param0], %rd23;
	.param .b32 param1;
	st.param.b32 	[param1], %r1;
	.param .b32 param2;
	st.param.b32 	[param2], %r90;
	.param .b64 param3;
	st.param.b64 	[param3], %rd26;
	call.uni 
	_Z14permute_devicePiiiiS_, 
	(
	param0, 
	param1, 
	param2, 
	param3
	);
	} // callseq 3
	ld.local.u32 	%r29, [%rd2];
	ld.local.u32 	%r30, [%rd9+8];
	st.local.u32 	[%rd2], %r30;
	st.local.u32 	[%rd9+8], %r29;
	ld.local.u32 	%r31, [%rd2];
	ld.local.u32 	%r32, [%rd9+12];
	st.local.u32 	[%rd2], %r32;
	st.local.u32 	[%rd9+12], %r31;
	{ // callseq 4, 0
	.param .b64 param0;
	st.param.b64 	[param0], %rd23;
	.param .b32 param1;
	st.param.b32 	[param1], %r1;
	.param .b32 param2;
	st.param.b32 	[param2], %r90;
	.param .b64 param3;
	st.param.b64 	[param3], %rd26;
	call.uni 
	_Z14permute_devicePiiiiS_, 
	(
	param0, 
	param1, 
	param2, 
	param3
	);
	} // callseq 4
	ld.local.u32 	%r33, [%rd2];
	ld.local.u32 	%r34, [%rd9+12];
	st.local.u32 	[%rd2], %r34;
	st.local.u32 	[%rd9+12], %r33;
	add.s32 	%r94, %r94, 4;
	setp.ne.s32 	%p6, %r94, 6;
	@%p6 bra 	$L__BB0_6;
$L__BB0_7:
	ret;
$L__BB0_8:
	ld.param.u64 	%rd27, [_Z14permute_devicePiiiiS__param_3];
	ld.param.u32 	%r91, [_Z14permute_devicePiiiiS__param_2];
	ld.param.u64 	%rd24, [_Z14permute_devicePiiiiS__param_0];
	cvta.to.local.u64 	%rd10, %rd27;
	add.u64 	%rd11, %SP, 8;
	add.u64 	%rd12, %SPL, 8;
	add.u64 	%rd13, %SP, 0;
	add.u64 	%rd14, %SPL, 0;
	cvta.to.local.u64 	%rd15, %rd24;
	ld.local.u32 	%r35, [%rd15];
	st.local.u32 	[%rd14], %r35;
	mov.u64 	%rd16, $str;
	cvta.global.u64 	%rd17, %rd16;
	{ // callseq 5, 0
	.param .b64 param0;
	st.param.b64 	[param0], %rd17;
	.param .b64 param1;
	st.param.b64 	[param1], %rd13;
	.param .b32 retval0;
	call.uni (retval0), 
	vprintf, 
	(
	param0, 
	param1
	);
	ld.param.b32 	%r36, [retval0];
	} // callseq 5
	ld.local.u32 	%r38, [%rd15+4];
	st.local.u32 	[%rd14], %r38;
	{ // callseq 6, 0
	.param .b64 param0;
	st.param.b64 	[param0], %rd17;
	.param .b64 param1;
	st.param.b64 	[param1], %rd13;
	.param .b32 retval0;
	call.uni (retval0), 
	vprintf, 
	(
	param0, 
	param1
	);
	ld.param.b32 	%r39, [retval0];
	} // callseq 6
	ld.local.u32 	%r41, [%rd15+8];
	st.local.u32 	[%rd14], %r41;
	{ // callseq 7, 0
	.param .b64 param0;
	st.param.b64 	[param0], %rd17;
	.param .b64 param1;
	st.param.b64 	[param1], %rd13;
	.param .b32 retval0;
	call.uni (retval0), 
	vprintf, 
	(
	param0, 
	param1
	);
	ld.param.b32 	%r42, [retval0];
	} // callseq 7
	ld.local.u32 	%r44, [%rd15+12];
	st.local.u32 	[%rd14], %r44;
	{ // callseq 8, 0
	.param .b64 param0;
	st.param.b64 	[param0], %rd17;
	.param .b64 param1;
	st.param.b64 	[param1], %rd13;
	.param .b32 retval0;
	call.uni (retval0), 
	vprintf, 
	(
	param0, 
	param1
	);
	ld.param.b32 	%r45, [retval0];
	} // callseq 8
	ld.local.u32 	%r47, [%rd15+16];
	st.local.u32 	[%rd14], %r47;
	{ // callseq 9, 0
	.param .b64 param0;
	st.param.b64 	[param0], %rd17;
	.param .b64 param1;
	st.param.b64 	[param1], %rd13;
	.param .b32 retval0;
	call.uni (retval0), 
	vprintf, 
	(
	param0, 
	param1
	);
	ld.param.b32 	%r48, [retval0];
	} // callseq 9
	ld.local.u32 	%r50, [%rd15+20];
	st.local.u32 	[%rd14], %r50;
	{ // callseq 10, 0
	.param .b64 param0;
	st.param.b64 	[param0], %rd17;
	.param .b64 param1;
	st.param.b64 	[param1], %rd13;
	.param .b32 retval0;
	call.uni (retval0), 
	vprintf, 
	(
	param0, 
	param1
	);
	ld.param.b32 	%r51, [retval0];
	} // callseq 10
	ld.local.u32 	%r53, [%rd15+24];
	st.local.u32 	[%rd14], %r53;
	{ // callseq 11, 0
	.param .b64 param0;
	st.param.b64 	[param0], %rd17;
	.param .b64 param1;
	st.param.b64 	[param1], %rd13;
	.param .b32 retval0;
	call.uni (retval0), 
	vprintf, 
	(
	param0, 
	param1
	);
	ld.param.b32 	%r54, [retval0];
	} // callseq 11
	ld.local.u32 	%r56, [%rd15+28];
	st.local.u32 	[%rd14], %r56;
	{ // callseq 12, 0
	.param .b64 param0;
	st.param.b64 	[param0], %rd17;
	.param .b64 param1;
	st.param.b64 	[param1], %rd13;
	.param .b32 retval0;
	call.uni (retval0), 
	vprintf, 
	(
	param0, 
	param1
	);
	ld.param.b32 	%r57, [retval0];
	} // callseq 12
	ld.local.u32 	%r59, [%rd15+32];
	st.local.u32 	[%rd14], %r59;
	{ // callseq 13, 0
	.param .b64 param0;
	st.param.b64 	[param0], %rd17;
	.param .b64 param1;
	st.param.b64 	[param1], %rd13;
	.param .b32 retval0;
	call.uni (retval0), 
	vprintf, 
	(
	param0, 
	param1
	);
	ld.param.b32 	%r60, [retval0];
	} // callseq 13
	ld.local.u32 	%r62, [%rd15+36];
	st.local.u32 	[%rd14], %r62;
	{ // callseq 14, 0
	.param .b64 param0;
	st.param.b64 	[param0], %rd17;
	.param .b64 param1;
	st.param.b64 	[param1], %rd13;
	.param .b32 retval0;
	call.uni (retval0), 
	vprintf, 
	(
	param0, 
	param1
	);
	ld.param.b32 	%r63, [retval0];
	} // callseq 14
	mov.u64 	%rd18, $str$1;
	cvta.global.u64 	%rd19, %rd18;
	{ // callseq 15, 0
	.param .b64 param0;
	st.param.b64 	[param0], %rd19;
	.param .b64 param1;
	st.param.b64 	[param1], 0;
	.param .b32 retval0;
	call.uni (retval0), 
	vprintf, 
	(
	param0, 
	param1
	);
	ld.param.b32 	%r65, [retval0];
	} // callseq 15
	ld.local.u32 	%r67, [%rd15+-4];
	ld.local.u32 	%r68, [%rd15];
	add.s32 	%r69, %r68, %r67;
	ld.local.u32 	%r70, [%rd15+4];
	add.s32 	%r71, %r70, %r69;
	ld.local.u32 	%r72, [%rd15+8];
	add.s32 	%r73, %r72, %r71;
	ld.local.u32 	%r74, [%rd15+12];
	add.s32 	%r75, %r74, %r73;
	ld.local.u32 	%r76, [%rd15+16];
	add.s32 	%r77, %r76, %r75;
	ld.local.u32 	%r78, [%rd15+20];
	add.s32 	%r79, %r78, %r77;
	ld.local.u32 	%r80, [%rd15+24];
	add.s32 	%r81, %r80, %r79;
	ld.local.u32 	%r82, [%rd15+28];
	add.s32 	%r83, %r82, %r81;
	ld.local.u32 	%r84, [%rd10];
	st.local.v2.u32 	[%rd12], {%r84, %r91};
	st.local.u32 	[%rd12+8], %r83;
	mov.u64 	%rd20, $str$2;
	cvta.global.u64 	%rd21, %rd20;
	{ // callseq 16, 0
	.param .b64 param0;
	st.param.b64 	[param0], %rd21;
	.param .b64 param1;
	st.param.b64 	[param1], %rd11;
	.param .b32 retval0;
	call.uni (retval0), 
	vprintf, 
	(
	param0, 
	param1
	);
	ld.param.b32 	%r85, [retval0];
	} // callseq 16
	ld.local.u32 	%r87, [%rd10];
	add.s32 	%r88, %r87, 1;
	st.local.u32 	[%rd10], %r88;
	bra.uni 	$L__BB0_7;

}
	// .globl	_Z14permute_kernelPii
.visible .entry _Z14permute_kernelPii(
	.param .u64 .ptr .align 1 _Z14permute_kernelPii_param_0,
	.param .u32 _Z14permute_kernelPii_param_1
)
{
	.local .align 8 .b8 	__local_depot1[48];
	.reg .b64 	%SP;
	.reg .b64 	%SPL;
	.reg .pred 	%p<10>;
	.reg .b32 	%r<59>;
	.reg .b64 	%rd<35>;

	mov.u64 	%SPL, __local_depot1;
	cvta.local.u64 	%SP, %SPL;
	ld.param.u64 	%rd15, [_Z14permute_kernelPii_param_0];
	ld.param.u32 	%r16, [_Z14permute_kernelPii_param_1];
	cvta.to.global.u64 	%rd1, %rd15;
	add.u64 	%rd16, %SP, 0;
	add.u64 	%rd17, %SPL, 0;
	add.u64 	%rd18, %SP, 8;
	add.u64 	%rd2, %SPL, 8;
	mov.b32 	%r17, 0;
	st.local.u32 	[%rd17], %r17;
	setp.lt.s32 	%p1, %r16, 1;
	@%p1 bra 	$L__BB1_13;
	and.b32  	%r1, %r16, 15;
	setp.lt.u32 	%p2, %r16, 16;
	mov.b32 	%r56, 0;
	@%p2 bra 	$L__BB1_4;
	and.b32  	%r56, %r16, 2147483632;
	neg.s32 	%r54, %r56;
	add.s64 	%rd32, %rd1, 32;
	add.s64 	%rd31, %rd2, 32;
$L__BB1_3:
	.pragma "nounroll";
	ld.global.u32 	%r19, [%rd32+-32];
	ld.global.u32 	%r20, [%rd32+-28];
	st.local.v2.u32 	[%rd31+-32], {%r19, %r20};
	ld.global.u32 	%r21, [%rd32+-24];
	ld.global.u32 	%r22, [%rd32+-20];
	st.local.v2.u32 	[%rd31+-24], {%r21, %r22};
	ld.global.u32 	%r23, [%rd32+-16];
	ld.global.u32 	%r24, [%rd32+-12];
	st.local.v2.u32 	[%rd31+-16], {%r23, %r24};
	ld.global.u32 	%r25, [%rd32+-8];
	ld.global.u32 	%r26, [%rd32+-4];
	st.local.v2.u32 	[%rd31+-8], {%r25, %r26};
	ld.global.u32 	%r27, [%rd32];
	ld.global.u32 	%r28, [%rd32+4];
	st.local.v2.u32 	[%rd31], {%r27, %r28};
	ld.global.u32 	%r29, [%rd32+8];
	ld.global.u32 	%r30, [%rd32+12];
	st.local.v2.u32 	[%rd31+8], {%r29, %r30};
	ld.global.u32 	%r31, [%rd32+16];
	ld.global.u32 	%r32, [%rd32+20];
	st.local.v2.u32 	[%rd31+16], {%r31, %r32};
	ld.global.u32 	%r33, [%rd32+24];
	ld.global.u32 	%r34, [%rd32+28];
	st.local.v2.u32 	[%rd31+24], {%r33, %r34};
	add.s32 	%r54, %r54, 16;
	add.s64 	%rd32, %rd32, 64;
	add.s64 	%rd31, %rd31, 64;
	setp.ne.s32 	%p3, %r54, 0;
	@%p3 bra 	$L__BB1_3;
$L__BB1_4:
	setp.eq.s32 	%p4, %r1, 0;
	@%p4 bra 	$L__BB1_13;
	and.b32  	%r7, %r16, 7;
	setp.lt.u32 	%p5, %r1, 8;
	@%p5 bra 	$L__BB1_7;
	mul.wide.u32 	%rd19, %r56, 4;
	add.s64 	%rd20, %rd1, %rd19;
	ld.global.u32 	%r35, [%rd20];
	add.s64 	%rd21, %rd2, %rd19;
	st.local.u32 	[%rd21], %r35;
	ld.global.u32 	%r36, [%rd20+4];
	st.local.u32 	[%rd21+4], %r36;
	ld.global.u32 	%r37, [%rd20+8];
	st.local.u32 	[%rd21+8], %r37;
	ld.global.u32 	%r38, [%rd20+12];
	st.local.u32 	[%rd21+12], %r38;
	ld.global.u32 	%r39, [%rd20+16];
	st.local.u32 	[%rd21+16], %r39;
	ld.global.u32 	%r40, [%rd20+20];
	st.local.u32 	[%rd21+20], %r40;
	ld.global.u32 	%r41, [%rd20+24];
	st.local.u32 	[%rd21+24], %r41;
	ld.global.u32 	%r42, [%rd20+28];
	st.local.u32 	[%rd21+28], %r42;
	add.s32 	%r56, %r56, 8;
$L__BB1_7:
	setp.eq.s32 	%p6, %r7, 0;
	@%p6 bra 	$L__BB1_13;
	and.b32  	%r10, %r16, 3;
	setp.lt.u32 	%p7, %r7, 4;
	@%p7 bra 	$L__BB1_10;
	mul.wide.u32 	%rd22, %r56, 4;
	add.s64 	%rd23, %rd1, %rd22;
	ld.global.u32 	%r43, [%rd23];
	add.s64 	%rd24, %rd2, %rd22;
	st.local.u32 	[%rd24], %r43;
	ld.global.u32 	%r44, [%rd23+4];
	st.local.u32 	[%rd24+4], %r44;
	ld.global.u32 	%r45, [%rd23+8];
	st.local.u32 	[%rd24+8], %r45;
	ld.global.u32 	%r46, [%rd23+12];
	st.local.u32 	[%rd24+12], %r46;
	add.s32 	%r56, %r56, 4;
$L__BB1_10:
	setp.eq.s32 	%p8, %r10, 0;
	@%p8 bra 	$L__BB1_13;
	mul.wide.u32 	%rd25, %r56, 4;
	add.s64 	%rd34, %rd2, %rd25;
	add.s64 	%rd33, %rd1, %rd25;
	neg.s32 	%r58, %r10;
$L__BB1_12:
	.pragma "nounroll";
	ld.global.u32 	%r47, [%rd33];
	st.local.u32 	[%rd34], %r47;
	add.s64 	%rd34, %rd34, 4;
	add.s64 	%rd33, %rd33, 4;
	add.s32 	%r58, %r58, 1;
	setp.ne.s32 	%p9, %r58, 0;
	@%p9 bra 	$L__BB1_12;
$L__BB1_13:
	mov.u32 	%r48, %tid.x;
	mul.wide.u32 	%rd26, %r48, 4;
	add.s64 	%rd27, %rd2, %rd26;
	ld.local.u32 	%r49, [%rd27];
	ld.local.u32 	%r50, [%rd2];
	st.local.u32 	[%rd27], %r50;
	st.local.u32 	[%rd2], %r49;
	or.b64  	%rd29, %rd18, 4;
	mov.u32 	%r51, %ntid.x;
	mov.u32 	%r52, %ctaid.x;
	mad.lo.s32 	%r53, %r52, %r51, %r48;
	{ // callseq 17, 0
	.param .b64 param0;
	st.param.b64 	[param0], %rd29;
	.param .b32 param1;
	st.param.b32 	[param1], 0;
	.param .b32 param2;
	st.param.b32 	[param2], %r53;
	.param .b64 param3;
	st.param.b64 	[param3], %rd16;
	call.uni 
	_Z14permute_devicePiiiiS_, 
	(
	param0, 
	param1, 
	param2, 
	param3
	);
	} // callseq 17
	ret;

}


// ===== COMPILED SASS (sm_100) =====

	.target	sm_100

	.elftype	@"ET_EXEC"


//--------------------- .note.nv.tkinfo           --------------------------
	.section	.note.nv.tkinfo,"",@"SHT_NOTE"
	.sectionflags	@"SHF_NOTE_NV_TKINFO"
	.tkinfo
        /*0018*/ 	.word	0x00000002
        /*0030*/ 	.string	""
        /*0030*/ 	.string	"ptxas"
        /*0030*/ 	.string	"Cuda compilation tools, release 13.0, V13.0.88"
        /*0030*/ 	.string	"Build cuda_13.0.r13.0/compiler.36424714_0"
        /*0030*/ 	.string	"-arch sm_100 -m 64 "



//--------------------- .note.nv.cuinfo           --------------------------
	.section	.note.nv.cuinfo,"",@"SHT_NOTE"
	.sectionflags	@"SHF_NOTE_NV_CUINFO"
        /*0018*/ 	.short	0x0002
        /*001a*/ 	.short	0x0064
        /*001c*/ 	.short	0x0082
	.zero		2


//--------------------- .nv.info                  --------------------------
	.section	.nv.info,"",@"SHT_CUDA_INFO"
	.align	4


	//----- nvinfo : EIATTR_REGCOUNT
	.align		4
        /*0000*/ 	.byte	0x04, 0x2f
        /*0002*/ 	.short	(.L_4 - .L_3)
	.align		4
.L_3:
        /*0004*/ 	.word	index@(_Z14permute_kernelPii)
        /*0008*/ 	.word	0x00000021


	//----- nvinfo : EIATTR_FRAME_SIZE
	.align		4
.L_4:
        /*000c*/ 	.byte	0x04, 0x11
        /*000e*/ 	.short	(.L_6 - .L_5)
	.align		4
.L_5:
        /*0010*/ 	.word	index@($_Z14permute_kernelPii$_Z14permute_devicePiiiiS_)
        /*0014*/ 	.word	0x00000030


	//----- nvinfo : EIATTR_FRAME_SIZE
	.align		4
.L_6:
        /*0018*/ 	.byte	0x04, 0x11
        /*001a*/ 	.short	(.L_8 - .L_7)
	.align		4
.L_7:
        /*001c*/ 	.word	index@(_Z14permute_kernelPii)
        /*0020*/ 	.word	0x00000030


	//----- nvinfo : EIATTR_MIN_STACK_SIZE
	.align		4
.L_8:
        /*0024*/ 	.byte	0x04, 0x12
        /*0026*/ 	.short	(.L_10 - .L_9)
	.align		4
.L_9:
        /*0028*/ 	.word	index@(_Z14permute_kernelPii)
        /*002c*/ 	.word	0x00000030
.L_10:


//--------------------- .nv.compat                --------------------------
	.section	.nv.compat,"",@"SHT_CUDA_COMPAT_INFO"
	.align	4
        /*0000*/ 	.byte	0x02, 0x09, 0x00, 0x00, 0x02, 0x02, 0x01, 0x00, 0x02, 0x05, 0x05, 0x00, 0x03, 0x07, 0x01, 0x01
        /*0010*/ 	.byte	0x02, 0x03, 0x00, 0x00, 0x02, 0x06, 0x01, 0x00, 0x04, 0x0b, 0x08, 0x00, 0x09, 0x00, 0x00, 0x00
        /*0020*/ 	.byte	0x00, 0x00, 0x00, 0x00


//--------------------- .nv.info._Z14permute_kernelPii --------------------------
	.section	.nv.info._Z14permute_kernelPii,"",@"SHT_CUDA_INFO"
	.sectionflags	@""
	.align	4


	//----- nvinfo : EIATTR_CUDA_API_VERSION
	.align		4
        /*0000*/ 	.byte	0x04, 0x37
        /*0002*/ 	.short	(.L_12 - .L_11)
.L_11:
        /*0004*/ 	.word	0x00000082


	//----- nvinfo : EIATTR_KPARAM_INFO
	.align		4
.L_12:
        /*0008*/ 	.byte	0x04, 0x17
        /*000a*/ 	.short	(.L_14 - .L_13)
.L_13:
        /*000c*/ 	.word	0x00000000
        /*0010*/ 	.short	0x0001
        /*0012*/ 	.short	0x0008
        /*0014*/ 	.byte	0x00, 0xf0, 0x11, 0x00


	//----- nvinfo : EIATTR_KPARAM_INFO
	.align		4
.L_14:
        /*0018*/ 	.byte	0x04, 0x17
        /*001a*/ 	.short	(.L_16 - .L_15)
.L_15:
        /*001c*/ 	.word	0x00000000
        /*0020*/ 	.short	0x0000
        /*0022*/ 	.short	0x0000
        /*0024*/ 	.byte	0x00, 0xf5, 0x21, 0x00


	//----- nvinfo : EIATTR_SPARSE_MMA_MASK
	.align		4
.L_16:
        /*0028*/ 	.byte	0x03, 0x50
        /*002a*/ 	.short	0x0000


	//----- nvinfo : EIATTR_MAXREG_COUNT
	.align		4
        /*002c*/ 	.byte	0x03, 0x1b
        /*002e*/ 	.short	0x00ff


	//----- nvinfo : EIATTR_EXTERNS
	.align		4
        /*0030*/ 	.byte	0x04, 0x0f
        /*0032*/ 	.short	(.L_18 - .L_17)


	//   ....[0]....
	.align		4
.L_17:
        /*0034*/ 	.word	index@(vprintf)


	//----- nvinfo : EIATTR_MERCURY_ISA_VERSION
	.align		4
.L_18:
        /*0038*/ 	.byte	0x03, 0x5f
        /*003a*/ 	.short	0x0101


	//----- nvinfo : EIATTR_VRC_CTA_INIT_COUNT
	.align		4
        /*003c*/ 	.byte	0x02, 0x4a
	.zero		1
	.zero		1


	//----- nvinfo : EIATTR_SYSCALL_OFFSETS
	.align		4
        /*0040*/ 	.byte	0x04, 0x46
        /*0042*/ 	.short	(.L_20 - .L_19)


	//   ....[0]....
.L_19:
        /*0044*/ 	.word	0x00001190


	//   ....[1]....
        /*0048*/ 	.word	0x00001230


	//   ....[2]....
        /*004c*/ 	.word	0x000012d0


	//   ....[3]....
        /*0050*/ 	.word	0x00001370


	//   ....[4]....
        /*0054*/ 	.word	0x00001410


	//   ....[5]....
        /*0058*/ 	.word	0x000014b0


	//   ....[6]....
        /*005c*/ 	.word	0x00001550


	//   ....[7]....
        /*0060*/ 	.word	0x000015f0


	//   ....[8]....
        /*0064*/ 	.word	0x00001690


	//   ....[9]....
        /*0068*/ 	.word	0x00001730


	//   ....[10]....
        /*006c*/ 	.word	0x000017a0


	//   ....[11]....
        /*0070*/ 	.word	0x00001920


	//----- nvinfo : EIATTR_EXIT_INSTR_OFFSETS
	.align		4
.L_20:
        /*0074*/ 	.byte	0x04, 0x1c
        /*0076*/ 	.short	(.L_22 - .L_21)


	//   ....[0]....
.L_21:
        /*0078*/ 	.word	0x000007a0


	//----- nvinfo : EIATTR_CRS_STACK_SIZE
	.align		4
.L_22:
        /*007c*/ 	.byte	0x04, 0x1e
        /*007e*/ 	.short	(.L_24 - .L_23)
.L_23:
        /*0080*/ 	.word	0x00000000


	//----- nvinfo : EIATTR_CBANK_PARAM_SIZE
	.align		4
.L_24:
        /*0084*/ 	.byte	0x03, 0x19
        /*0086*/ 	.short	0x000c


	//----- nvinfo : EIATTR_PARAM_CBANK
	.align		4
        /*0088*/ 	.byte	0x04, 0x0a
        /*008a*/ 	.short	(.L_26 - .L_25)
	.align		4
.L_25:
        /*008c*/ 	.word	index@(.nv.constant0._Z14permute_kernelPii)
        /*0090*/ 	.short	0x0380
        /*0092*/ 	.short	0x000c


	//----- nvinfo : EIATTR_SW_WAR
	.align		4
.L_26:
        /*0094*/ 	.byte	0x04, 0x36
        /*0096*/ 	.short	(.L_28 - .L_27)
.L_27:
        /*0098*/ 	.word	0x00000008
.L_28:


//--------------------- .nv.callgraph             --------------------------
	.section	.nv.callgraph,"",@"SHT_CUDA_CALLGRAPH"
	.align	4
	.sectionentsize	8
	.align		4
        /*0000*/ 	.word	0x00000000
	.align		4
        /*0004*/ 	.word	0xffffffff
	.align		4
        /*0008*/ 	.word	index@(_Z14permute_kernelPii)
	.align		4
        /*000c*/ 	.word	index@(vprintf)
	.align		4
        /*0010*/ 	.word	0x00000000
	.align		4
        /*0014*/ 	.word	0xfffffffe
	.align		4
        /*0018*/ 	.word	0x00000000
	.align		4
        /*001c*/ 	.word	0xfffffffd
	.align		4
        /*0020*/ 	.word	0x00000000
	.align		4
        /*0024*/ 	.word	0xfffffffc


//--------------------- .nv.constant4             --------------------------
	.section	.nv.constant4,"a",@progbits
	.align	8
	.align		8
.nv.constant4:
        /*0000*/ 	.dword	vprintf
	.align		8
        /*0008*/ 	.dword	$str
	.align		8
        /*0010*/ 	.dword	$str$1
	.align		8
        /*0018*/ 	.dword	$str$2


//--------------------- .text._Z14permute_kernelPii --------------------------
	.section	.text._Z14permute_kernelPii,"ax",@progbits
	.align	128
        .global         _Z14permute_kernelPii
        .type           _Z14permute_kernelPii,@function
        .size           _Z14permute_kernelPii,(.L_x_27 - _Z14permute_kernelPii)
        .other          _Z14permute_kernelPii,@"STO_CUDA_ENTRY STV_DEFAULT"
_Z14permute_kernelPii:
.text._Z14permute_kernelPii:
[----:B------:R-:W0:Y:S08]  /*0000*/  LDC R1, c[0x0][0x37c] ;  /* 0x0000df00ff017b82 */ /* 0x000e300000000800 */
[----:B------:R-:W1:Y:S01]  /*0010*/  LDC R25, c[0x0][0x388] ;  /* 0x0000e200ff197b82 */ /* 0x000e620000000800 */
[----:B------:R-:W2:Y:S01]  /*0020*/  LDCU UR4, c[0x0][0x2f8] ;  /* 0x00005f00ff0477ac */ /* 0x000ea20008000800 */
[----:B0-----:R-:W-:Y:S01]  /*0030*/  VIADD R1, R1, 0xffffffd0 ;  /* 0xffffffd001017836 */ /* 0x001fe20000000000 */
[----:B------:R-:W0:Y:S03]  /*0040*/  LDCU UR5, c[0x0][0x2fc] ;  /* 0x00005f80ff0577ac */ /* 0x000e260008000800 */
[C---:B------:R-:W-:Y:S01]  /*0050*/  VIADD R0, R1.reuse, 0x8 ;  /* 0x0000000801007836 */ /* 0x040fe20000000000 */
[----:B------:R3:W-:Y:S01]  /*0060*/  STL [R1], RZ ;  /* 0x000000ff01007387 */ /* 0x0007e20000100800 */
[----:B--2---:R-:W-:-:S04]  /*0070*/  IADD3 R8, P1, PT, R1, UR4, RZ ;  /* 0x0000000401087c10 */ /* 0x004fc8000ff3e0ff */
[----:B------:R-:W-:Y:S01]  /*0080*/  IADD3 R4, P2, PT, R8, 0x8, RZ ;  /* 0x0000000808047810 */ /* 0x000fe20007f5e0ff */
[----:B0-----:R-:W-:Y:S01]  /*0090*/  IMAD.X R9, RZ, RZ, UR5, P1 ;  /* 0x00000005ff097e24 */ /* 0x001fe200088e06ff */
[----:B-1----:R-:W-:-:S04]  /*00a0*/  ISETP.GE.AND P0, PT, R25, 0x1, PT ;  /* 0x000000011900780c */ /* 0x002fc80003f06270 */
[----:B------:R-:W-:-:S09]  /*00b0*/  IADD3.X R5, PT, PT, RZ, R9, RZ, P2, !PT ;  /* 0x00000009ff057210 */ /* 0x000fd200017fe4ff */
[----:B---3--:R-:W-:Y:S05]  /*00c0*/  @!P0 BRA `(.L_x_0) ;  /* 0x00000004007c8947 */ /* 0x008fea0003800000 */
[C---:B------:R-:W-:Y:S01]  /*00d0*/  ISETP.GE.U32.AND P1, PT, R25.reuse, 0x10, PT ;  /* 0x000000101900780c */ /* 0x040fe20003f26070 */
[----:B------:R-:W0:Y:S01]  /*00e0*/  LDCU.64 UR6, c[0x0][0x358] ;  /* 0x00006b00ff0677ac */ /* 0x000e220008000a00 */
[----:B------:R-:W-:Y:S01]  /*00f0*/  LOP3.LUT R26, R25, 0xf, RZ, 0xc0, !PT ;  /* 0x0000000f191a7812 */ /* 0x000fe200078ec0ff */
[----:B------:R-:W-:-:S03]  /*0100*/  IMAD.MOV.U32 R7, RZ, RZ, RZ ;  /* 0x000000ffff077224 */ /* 0x000fc600078e00ff */
[----:B------:R-:W-:-:S07]  /*0110*/  ISETP.NE.AND P0, PT, R26, RZ, PT ;  /* 0x000000ff1a00720c */ /* 0x000fce0003f05270 */
[----:B------:R-:W-:Y:S06]  /*0120*/  @!P1 BRA `(.L_x_1) ;  /* 0x0000000000989947 */ /* 0x000fec0003800000 */
[----:B------:R-:W1:Y:S01]  /*0130*/  LDCU.64 UR4, c[0x0][0x380] ;  /* 0x00007000ff0477ac */ /* 0x000e620008000a00 */
[----:B------:R-:W-:Y:S01]  /*0140*/  LOP3.LUT R7, R25, 0x7ffffff0, RZ, 0xc0, !PT ;  /* 0x7ffffff019077812 */ /* 0x000fe200078ec0ff */
[----:B------:R-:W-:-:S03]  /*0150*/  VIADD R24, R1, 0x28 ;  /* 0x0000002801187836 */ /* 0x000fc60000000000 */
[----:B------:R-:W-:Y:S01]  /*0160*/  IADD3 R6, PT, PT, -R7, RZ, RZ ;  /* 0x000000ff07067210 */ /* 0x000fe20007ffe1ff */
[----:B-1----:R-:W-:-:S04]  /*0170*/  UIADD3 UR4, UP0, UPT, UR4, 0x20, URZ ;  /* 0x0000002004047890 */ /* 0x002fc8000ff1e0ff */
[----:B------:R-:W-:Y:S02]  /*0180*/  UIADD3.X UR5, UPT, UPT, URZ, UR5, URZ, UP0, !UPT ;  /* 0x00000005ff057290 */ /* 0x000fe400087fe4ff */
[----:B------:R-:W-:-:S04]  /*0190*/  IMAD.U32 R2, RZ, RZ, UR4 ;  /* 0x00000004ff027e24 */ /* 0x000fc8000f8e00ff */
[----:B------:R-:W-:-:S07]  /*01a0*/  IMAD.U32 R3, RZ, RZ, UR5 ;  /* 0x00000005ff037e24 */ /* 0x000fce000f8e00ff */
.L_x_2:
[----:B0-----:R-:W2:Y:S04]  /*01b0*/  LDG.E R10, desc[UR6][R2.64+-0x20] ;  /* 0xffffe006020a7981 */ /* 0x001ea8000c1e1900 */
[----:B------:R-:W2:Y:S04]  /*01c0*/  LDG.E R11, desc[UR6][R2.64+-0x1c] ;  /* 0xffffe406020b7981 */ /* 0x000ea8000c1e1900 */
[----:B------:R-:W3:Y:S04]  /*01d0*/  LDG.E R12, desc[UR6][R2.64+-0x18] ;  /* 0xffffe806020c7981 */ /* 0x000ee8000c1e1900 */
[----:B------:R-:W3:Y:S04]  /*01e0*/  LDG.E R13, desc[UR6][R2.64+-0x14] ;  /* 0xffffec06020d7981 */ /* 0x000ee8000c1e1900 */
[----:B------:R-:W4:Y:S04]  /*01f0*/  LDG.E R14, desc[UR6][R2.64+-0x10] ;  /* 0xfffff006020e7981 */ /* 0x000f28000c1e1900 */
[----:B------:R-:W4:Y:S04]  /*0200*/  LDG.E R15, desc[UR6][R2.64+-0xc] ;  /* 0xfffff406020f7981 */ /* 0x000f28000c1e1900 */
[----:B------:R-:W5:Y:S04]  /*0210*/  LDG.E R16, desc[UR6][R2.64+-0x8] ;  /* 0xfffff80602107981 */ /* 0x000f68000c1e1900 */
[----:B------:R-:W5:Y:S04]  /*0220*/  LDG.E R17, desc[UR6][R2.64+-0x4] ;  /* 0xfffffc0602117981 */ /* 0x000f68000c1e1900 */
[----:B------:R-:W5:Y:S04]  /*0230*/  LDG.E R18, desc[UR6][R2.64] ;  /* 0x0000000602127981 */ /* 0x000f68000c1e1900 */
[----:B------:R-:W5:Y:S04]  /*0240*/  LDG.E R19, desc[UR6][R2.64+0x4] ;  /* 0x0000040602137981 */ /* 0x000f68000c1e1900 */
[----:B------:R-:W5:Y:S04]  /*0250*/  LDG.E R20, desc[UR6][R2.64+0x8] ;  /* 0x0000080602147981 */ /* 0x000f68000c1e1900 */
[----:B------:R-:W5:Y:S04]  /*0260*/  LDG.E R21, desc[UR6][R2.64+0xc] ;  /* 0x00000c0602157981 */ /* 0x000f68000c1e1900 */
[----:B------:R-:W5:Y:S04]  /*0270*/  LDG.E R22, desc[UR6][R2.64+0x10] ;  /* 0x0000100602167981 */ /* 0x000f68000c1e1900 */
[----:B------:R-:W5:Y:S04]  /*0280*/  LDG.E R23, desc[UR6][R2.64+0x14] ;  /* 0x0000140602177981 */ /* 0x000f68000c1e1900 */
[----:B--2---:R0:W-:Y:S04]  /*0290*/  STL.64 [R24+-0x20], R10 ;  /* 0xffffe00a18007387 */ /* 0x0041e80000100a00 */
[----:B0-----:R-:W2:Y:S04]  /*02a0*/  LDG.E R10, desc[UR6][R2.64+0x18] ;  /* 0x00001806020a7981 */ /* 0x001ea8000c1e1900 */
[----:B------:R0:W2:Y:S01]  /*02b0*/  LDG.E R11, desc[UR6][R2.64+0x1c] ;  /* 0x00001c06020b7981 */ /* 0x0000a2000c1e1900 */
[----:B------:R-:W-:-:S04]  /*02c0*/  IADD3 R6, PT, PT, R6, 0x10, RZ ;  /* 0x0000001006067810 */ /* 0x000fc80007ffe0ff */
[----:B------:R-:W-:Y:S01]  /*02d0*/  ISETP.NE.AND P1, PT, R6, RZ, PT ;  /* 0x000000ff0600720c */ /* 0x000fe20003f25270 */
[----:B---3--:R-:W-:Y:S01]  /*02e0*/  STL.64 [R24+-0x18], R12 ;  /* 0xffffe80c18007387 */ /* 0x008fe20000100a00 */
[----:B0-----:R-:W-:-:S03]  /*02f0*/  IADD3 R2, P2, PT, R2, 0x40, RZ ;  /* 0x0000004002027810 */ /* 0x001fc60007f5e0ff */
[----:B----4-:R-:W-:Y:S04]  /*0300*/  STL.64 [R24+-0x10], R14 ;  /* 0xfffff00e18007387 */ /* 0x010fe80000100a00 */
[----:B-----5:R-:W-:Y:S01]  /*0310*/  STL.64 [R24+-0x8], R16 ;  /* 0xfffff81018007387 */ /* 0x020fe20000100a00 */
[----:B------:R-:W-:-:S03]  /*0320*/  IMAD.X R3, RZ, RZ, R3, P2 ;  /* 0x000000ffff037224 */ /* 0x000fc600010e0603 */
[----:B------:R-:W-:Y:S04]  /*0330*/  STL.64 [R24], R18 ;  /* 0x0000001218007387 */ /* 0x000fe80000100a00 */
[----:B------:R-:W-:Y:S04]  /*0340*/  STL.64 [R24+0x8], R20 ;  /* 0x0000081418007387 */ /* 0x000fe80000100a00 */
[----:B------:R-:W-:Y:S04]  /*0350*/  STL.64 [R24+0x10], R22 ;  /* 0x0000101618007387 */ /* 0x000fe80000100a00 */
[----:B--2---:R0:W-:Y:S02]  /*0360*/  STL.64 [R24+0x18], R10 ;  /* 0x0000180a18007387 */ /* 0x0041e40000100a00 */
[----:B0-----:R-:W-:Y:S01]  /*0370*/  VIADD R24, R24, 0x40 ;  /* 0x0000004018187836 */ /* 0x001fe20000000000 */
[----:B------:R-:W-:Y:S06]  /*0380*/  @P1 BRA `(.L_x_2) ;  /* 0xfffffffc00881947 */ /* 0x000fec000383ffff */
.L_x_1:
[----:B------:R-:W-:Y:S05]  /*0390*/  @!P0 BRA `(.L_x_0) ;  /* 0x0000000000c88947 */ /* 0x000fea0003800000 */
[----:B------:R-:W-:Y:S02]  /*03a0*/  ISETP.GE.U32.AND P0, PT, R26, 0x8, PT ;  /* 0x000000081a00780c */ /* 0x000fe40003f06070 */
[----:B------:R-:W-:-:S04]  /*03b0*/  LOP3.LUT R18, R25, 0x7, RZ, 0xc0, !PT ;  /* 0x0000000719127812 */ /* 0x000fc800078ec0ff */
[----:B------:R-:W-:-:S07]  /*03c0*/  ISETP.NE.AND P1, PT, R18, RZ, PT ;  /* 0x000000ff1200720c */ /* 0x000fce0003f25270 */
[----:B------:R-:W-:Y:S06]  /*03d0*/  @!P0 BRA `(.L_x_3) ;  /* 0x0000000000408947 */ /* 0x000fec0003800000 */
[----:B------:R-:W1:Y:S02]  /*03e0*/  LDC.64 R2, c[0x0][0x380] ;  /* 0x0000e000ff027b82 */ /* 0x000e640000000a00 */
[----:B-1----:R-:W-:-:S05]  /*03f0*/  IMAD.WIDE.U32 R2, R7, 0x4, R2 ;  /* 0x0000000407027825 */ /* 0x002fca00078e0002 */
[----:B0-----:R-:W2:Y:S04]  /*0400*/  LDG.E R10, desc[UR6][R2.64] ;  /* 0x00000006020a7981 */ /* 0x001ea8000c1e1900 */
[----:B------:R-:W2:Y:S04]  /*0410*/  LDG.E R11, desc[UR6][R2.64+0x4] ;  /* 0x00000406020b7981 */ /* 0x000ea8000c1e1900 */
[----:B------:R-:W3:Y:S04]  /*0420*/  LDG.E R12, desc[UR6][R2.64+0x8] ;  /* 0x00000806020c7981 */ /* 0x000ee8000c1e1900 */
[----:B------:R-:W3:Y:S04]  /*0430*/  LDG.E R13, desc[UR6][R2.64+0xc] ;  /* 0x00000c06020d7981 */ /* 0x000ee8000c1e1900 */
[----:B------:R-:W4:Y:S04]  /*0440*/  LDG.E R14, desc[UR6][R2.64+0x10] ;  /* 0x00001006020e7981 */ /* 0x000f28000c1e1900 */
[----:B------:R-:W4:Y:S04]  /*0450*/  LDG.E R15, desc[UR6][R2.64+0x14] ;  /* 0x00001406020f7981 */ /* 0x000f28000c1e1900 */
[----:B------:R-:W5:Y:S04]  /*0460*/  LDG.E R16, desc[UR6][R2.64+0x18] ;  /* 0x0000180602107981 */ /* 0x000f68000c1e1900 */
[----:B------:R-:W5:Y:S01]  /*0470*/  LDG.E R17, desc[UR6][R2.64+0x1c] ;  /* 0x00001c0602117981 */ /* 0x000f62000c1e1900 */
[C---:B------:R-:W-:Y:S01]  /*0480*/  LEA R6, R7.reuse, R1, 0x2 ;  /* 0x0000000107067211 */ /* 0x040fe200078e10ff */
[----:B------:R-:W-:-:S04]  /*0490*/  VIADD R7, R7, 0x8 ;  /* 0x0000000807077836 */ /* 0x000fc80000000000 */
[----:B--2---:R1:W-:Y:S04]  /*04a0*/  STL.64 [R6+0x8], R10 ;  /* 0x0000080a06007387 */ /* 0x0043e80000100a00 */
[----:B---3--:R1:W-:Y:S04]  /*04b0*/  STL.64 [R6+0x10], R12 ;  /* 0x0000100c06007387 */ /* 0x0083e80000100a00 */
[----:B----4-:R1:W-:Y:S04]  /*04c0*/  STL.64 [R6+0x18], R14 ;  /* 0x0000180e06007387 */ /* 0x0103e80000100a00 */
[----:B-----5:R1:W-:Y:S02]  /*04d0*/  STL.64 [R6+0x20], R16 ;  /* 0x0000201006007387 */ /* 0x0203e40000100a00 */
.L_x_3:
[----:B------:R-:W-:Y:S05]  /*04e0*/  @!P1 BRA `(.L_x_0) ;  /* 0x0000000000749947 */ /* 0x000fea0003800000 */
[----:B------:R-:W-:Y:S02]  /*04f0*/  ISETP.GE.U32.AND P0, PT, R18, 0x4, PT ;  /* 0x000000041200780c */ /* 0x000fe40003f06070 */
[----:B-1----:R-:W-:-:S04]  /*0500*/  LOP3.LUT R6, R25, 0x3, RZ, 0xc0, !PT ;  /* 0x0000000319067812 */ /* 0x002fc800078ec0ff */
[----:B------:R-:W-:-:S07]  /*0510*/  ISETP.NE.AND P1, PT, R6, RZ, PT ;  /* 0x000000ff0600720c */ /* 0x000fce0003f25270 */
[----:B------:R-:W-:Y:S06]  /*0520*/  @!P0 BRA `(.L_x_4) ;  /* 0x0000000000288947 */ /* 0x000fec0003800000 */
[----:B------:R-:W1:Y:S02]  /*0530*/  LDC.64 R2, c[0x0][0x380] ;  /* 0x0000e000ff027b82 */ /* 0x000e640000000a00 */
[----:B-1----:R-:W-:-:S05]  /*0540*/  IMAD.WIDE.U32 R2, R7, 0x4, R2 ;  /* 0x0000000407027825 */ /* 0x002fca00078e0002 */
[----:B0-----:R-:W2:Y:S04]  /*0550*/  LDG.E R10, desc[UR6][R2.64] ;  /* 0x00000006020a7981 */ /* 0x001ea8000c1e1900 */
[----:B------:R-:W2:Y:S04]  /*0560*/  LDG.E R11, desc[UR6][R2.64+0x4] ;  /* 0x00000406020b7981 */ /* 0x000ea8000c1e1900 */
[----:B------:R-:W3:Y:S04]  /*0570*/  LDG.E R14, desc[UR6][R2.64+0x8] ;  /* 0x00000806020e7981 */ /* 0x000ee8000c1e1900 */
[----:B------:R-:W3:Y:S01]  /*0580*/  LDG.E R15, desc[UR6][R2.64+0xc] ;  /* 0x00000c06020f7981 */ /* 0x000ee2000c1e1900 */
[C---:B------:R-:W-:Y:S01]  /*0590*/  IMAD R12, R7.reuse, 0x4, R1 ;  /* 0x00000004070c7824 */ /* 0x040fe200078e0201 */
[----:B------:R-:W-:-:S04]  /*05a0*/  IADD3 R7, PT, PT, R7, 0x4, RZ ;  /* 0x0000000407077810 */ /* 0x000fc80007ffe0ff */
[----:B--2---:R1:W-:Y:S04]  /*05b0*/  STL.64 [R12+0x8], R10 ;  /* 0x0000080a0c007387 */ /* 0x0043e80000100a00 */
[----:B---3--:R1:W-:Y:S02]  /*05c0*/  STL.64 [R12+0x10], R14 ;  /* 0x0000100e0c007387 */ /* 0x0083e40000100a00 */
.L_x_4:
[----:B------:R-:W-:Y:S05]  /*05d0*/  @!P1 BRA `(.L_x_0) ;  /* 0x0000000000389947 */ /* 0x000fea0003800000 */
[----:B------:R-:W2:Y:S01]  /*05e0*/  LDC.64 R2, c[0x0][0x380] ;  /* 0x0000e000ff027b82 */ /* 0x000ea20000000a00 */
[----:B------:R-:W-:Y:S02]  /*05f0*/  IMAD.MOV R6, RZ, RZ, -R6 ;  /* 0x000000ffff067224 */ /* 0x000fe400078e0a06 */
[----:B--2---:R-:W-:-:S04]  /*0600*/  IMAD.WIDE.U32 R2, R7, 0x4, R2 ;  /* 0x0000000407027825 */ /* 0x004fc800078e0002 */
[----:B-1----:R-:W-:Y:S02]  /*0610*/  IMAD.MOV.U32 R10, RZ, RZ, R2 ;  /* 0x000000ffff0a7224 */ /* 0x002fe400078e0002 */
[----:B------:R-:W-:-:S07]  /*0620*/  IMAD R7, R7, 0x4, R0 ;  /* 0x0000000407077824 */ /* 0x000fce00078e0200 */
.L_x_5:
[----:B------:R-:W-:-:S06]  /*0630*/  MOV R2, R10 ;  /* 0x0000000a00027202 */ /* 0x000fcc0000000f00 */
[----:B0-----:R0:W2:Y:S01]  /*0640*/  LDG.E R2, desc[UR6][R2.64] ;  /* 0x0000000602027981 */ /* 0x0010a2000c1e1900 */
[----:B------:R-:W-:Y:S01]  /*0650*/  VIADD R6, R6, 0x1 ;  /* 0x0000000106067836 */ /* 0x000fe20000000000 */
[----:B------:R-:W-:-:S04]  /*0660*/  IADD3 R10, P1, PT, R10, 0x4, RZ ;  /* 0x000000040a0a7810 */ /* 0x000fc80007f3e0ff */
[----:B------:R-:W-:Y:S01]  /*0670*/  ISETP.NE.AND P0, PT, R6, RZ, PT ;  /* 0x000000ff0600720c */ /* 0x000fe20003f05270 */
[----:B0-----:R-:W-:Y:S01]  /*0680*/  IMAD.X R3, RZ, RZ, R3, P1 ;  /* 0x000000ffff037224 */ /* 0x001fe200008e0603 */
[----:B--2---:R0:W-:Y:S02]  /*0690*/  STL [R7], R2 ;  /* 0x0000000207007387 */ /* 0x0041e40000100800 */
[----:B0-----:R-:W-:-:S09]  /*06a0*/  IADD3 R7, PT, PT, R7, 0x4, RZ ;  /* 0x0000000407077810 */ /* 0x001fd20007ffe0ff */
[----:B------:R-:W-:Y:S05]  /*06b0*/  @P0 BRA `(.L_x_5) ;  /* 0xfffffffc00dc0947 */ /* 0x000fea000383ffff */
.L_x_0:
[----:B------:R-:W2:Y:S01]  /*06c0*/  S2R R7, SR_TID.X ;  /* 0x0000000000077919 */ /* 0x000ea20000002100 */
[----:B------:R-:W3:Y:S01]  /*06d0*/  LDL R3, [R1+0x8] ;  /* 0x0000080001037983 */ /* 0x000ee20000100800 */
[----:B--2---:R-:W-:-:S05]  /*06e0*/  IMAD R0, R7, 0x4, R0 ;  /* 0x0000000407007824 */ /* 0x004fca00078e0200 */
[----:B------:R-:W2:Y:S01]  /*06f0*/  LDL R2, [R0] ;  /* 0x0000000000027983 */ /* 0x000ea20000100800 */
[----:B-1----:R-:W1:Y:S01]  /*0700*/  S2R R6, SR_CTAID.X ;  /* 0x0000000000067919 */ /* 0x002e620000002500 */
[----:B------:R-:W1:Y:S01]  /*0710*/  LDCU UR4, c[0x0][0x360] ;  /* 0x00006c00ff0477ac */ /* 0x000e620008000800 */
[----:B------:R-:W-:Y:S01]  /*0720*/  HFMA2 R21, -RZ, RZ, 0, 0 ;  /* 0x00000000ff157431 */ /* 0x000fe200000001ff */
[----:B------:R-:W-:Y:S02]  /*0730*/  LOP3.LUT R4, R4, 0x4, RZ, 0xfc, !PT ;  /* 0x0000000404047812 */ /* 0x000fe400078efcff */
[----:B------:R-:W-:Y:S01]  /*0740*/  MOV R20, 0x7a0 ;  /* 0x000007a000147802 */ /* 0x000fe20000000f00 */
[----:B-1----:R-:W-:Y:S02]  /*0750*/  IMAD R7, R6, UR4, R7 ;  /* 0x0000000406077c24 */ /* 0x002fe4000f8e0207 */
[----:B------:R-:W-:Y:S01]  /*0760*/  IMAD.MOV.U32 R6, RZ, RZ, RZ ;  /* 0x000000ffff067224 */ /* 0x000fe200078e00ff */
[----:B---3--:R1:W-:Y:S04]  /*0770*/  STL [R0], R3 ;  /* 0x0000000300007387 */ /* 0x0083e80000100800 */
[----:B--2---:R1:W-:Y:S02]  /*0780*/  STL [R1+0x8], R2 ;  /* 0x0000080201007387 */ /* 0x0043e40000100800 */
[----:B01----:R-:W-:Y:S05]  /*0790*/  CALL.REL.NOINC `($_Z14permute_kernelPii$_Z14permute_devicePiiiiS_) ;  /* 0x0000000000047944 */ /* 0x003fea0003c00000 */
[----:B------:R-:W-:Y:S05]  /*07a0*/  EXIT ;  /* 0x000000000000794d */ /* 0x000fea0003800000 */
        .type           $_Z14permute_kernelPii$_Z14permute_devicePiiiiS_,@function
        .size           $_Z14permute_kernelPii$_Z14permute_devicePiiiiS_,(.L_x_27 - $_Z14permute_kernelPii$_Z14permute_devicePiiiiS_)
$_Z14permute_kernelPii$_Z14permute_devicePiiiiS_:
[----:B------:R-:W-:-:S05]  /*07b0*/  VIADD R1, R1, 0xffffffa8 ;  /* 0xffffffa801017836 */ /* 0x000fca0000000000 */
[----:B------:R-:W-:Y:S04]  /*07c0*/  STL [R1+0x54], R30 ;  /* 0x0000541e01007387 */ /* 0x000fe80000100800 */
[----:B------:R-:W-:Y:S04]  /*07d0*/  STL [R1+0x50], R29 ;  /* 0x0000501d01007387 */ /* 0x000fe80000100800 */
[----:B------:R-:W-:Y:S04]  /*07e0*/  STL [R1+0x4c], R28 ;  /* 0x00004c1c01007387 */ /* 0x000fe80000100800 */
[----:B------:R-:W-:Y:S04]  /*07f0*/  STL [R1+0x48], R27 ;  /* 0x0000481b01007387 */ /* 0x000fe80000100800 */
[----:B------:R-:W-:Y:S04]  /*0800*/  STL [R1+0x30], R21 ;  /* 0x0000301501007387 */ /* 0x000fe80000100800 */
[----:B------:R-:W-:Y:S04]  /*0810*/  STL [R1+0x2c], R20 ;  /* 0x00002c1401007387 */ /* 0x000fe80000100800 */
[----:B------:R-:W-:Y:S04]  /*0820*/  STL [R1+0x28], R19 ;  /* 0x0000281301007387 */ /* 0x000fe80000100800 */
[----:B------:R-:W-:Y:S04]  /*0830*/  STL [R1+0x1c], R16 ;  /* 0x00001c1001007387 */ /* 0x000fe80000100800 */
[----:B------:R0:W-:Y:S04]  /*0840*/  STL [R1+0x24], R18 ;  /* 0x0000241201007387 */ /* 0x0001e80000100800 */
[----:B------:R1:W-:Y:S04]  /*0850*/  STL [R1+0x18], R2 ;  /* 0x0000180201007387 */ /* 0x0003e80000100800 */
[----:B------:R2:W-:Y:S01]  /*0860*/  STL [R1+0x44], R26 ;  /* 0x0000441a01007387 */ /* 0x0005e20000100800 */
[----:B0-----:R-:W0:Y:S05]  /*0870*/  BMOV.32.CLEAR R18, B7 ;  /* 0x0000000007127355 */ /* 0x001e2a0000100000 */
[----:B-1----:R-:W1:Y:S05]  /*0880*/  BMOV.32.CLEAR R2, B6 ;  /* 0x0000000006027355 */ /* 0x002e6a0000100000 */
[----:B------:R-:W-:Y:S01]  /*0890*/  BSSY.RECONVERGENT B7, `(.L_x_6) ;  /* 0x000010d000077945 */ /* 0x000fe20003800200 */
[----:B------:R3:W-:Y:S01]  /*08a0*/  STL [R1+0x40], R25 ;  /* 0x0000401901007387 */ /* 0x0007e20000100800 */
[----:B--2---:R-:W-:-:S03]  /*08b0*/  MOV R26, R4 ;  /* 0x00000004001a7202 */ /* 0x004fc60000000f00 */
[----:B------:R2:W-:Y:S04]  /*08c0*/  STL [R1+0x3c], R24 ;  /* 0x00003c1801007387 */ /* 0x0005e80000100800 */
[----:B------:R4:W-:Y:S01]  /*08d0*/  STL [R1+0x38], R23 ;  /* 0x0000381701007387 */ /* 0x0009e20000100800 */
[----:B---3--:R-:W-:-:S03]  /*08e0*/  IMAD.MOV.U32 R25, RZ, RZ, R5 ;  /* 0x000000ffff197224 */ /* 0x008fc600078e0005 */
[----:B------:R3:W-:Y:S01]  /*08f0*/  STL [R1+0x34], R22 ;  /* 0x0000341601007387 */ /* 0x0007e20000100800 */
[----:B--2---:R-:W-:-:S03]  /*0900*/  IMAD.MOV.U32 R24, RZ, RZ, R6 ;  /* 0x000000ffff187224 */ /* 0x004fc600078e0006 */
[----:B------:R2:W-:Y:S01]  /*0910*/  STL [R1+0x20], R17 ;  /* 0x0000201101007387 */ /* 0x0005e20000100800 */
[----:B----4-:R-:W-:Y:S01]  /*0920*/  MOV R23, R8 ;  /* 0x0000000800177202 */ /* 0x010fe20000000f00 */
[----:B---3--:R-:W-:Y:S02]  /*0930*/  IMAD.MOV.U32 R22, RZ, RZ, R9 ;  /* 0x000000ffff167224 */ /* 0x008fe400078e0009 */
[----:B--2---:R-:W-:Y:S01]  /*0940*/  IMAD.MOV.U32 R17, RZ, RZ, R7 ;  /* 0x000000ffff117224 */ /* 0x004fe200078e0007 */
[----:B------:R-:W2:Y:S01]  /*0950*/  LDC R4, c[0x0][0x2f8] ;  /* 0x0000be00ff047b82 */ /* 0x000ea20000000800 */
[----:B------:R-:W3:Y:S01]  /*0960*/  LDCU UR4, c[0x0][0x2fc] ;  /* 0x00005f80ff0477ac */ /* 0x000ee20008000800 */
[----:B------:R-:W-:Y:S02]  /*0970*/  ISETP.NE.AND P0, PT, R24, 0x5, PT ;  /* 0x000000051800780c */ /* 0x000fe40003f05270 */
[----:B--2---:R-:W-:Y:S01]  /*0980*/  IADD3 R16, P1, PT, R1, R4, RZ ;  /* 0x0000000401107210 */ /* 0x004fe20007f3e0ff */
[----:B------:R-:W-:-:S03]  /*0990*/  IMAD.IADD R19, R26, 0x1, -R4 ;  /* 0x000000011a137824 */ /* 0x000fc600078e0a04 */
[----:B---3--:R-:W-:-:S07]  /*09a0*/  IADD3.X R27, PT, PT, RZ, UR4, RZ, P1, !PT ;  /* 0x00000004ff1b7c10 */ /* 0x008fce0008ffe4ff */
[----:B01----:R-:W-:Y:S05]  /*09b0*/  @!P0 BRA `(.L_x_7) ;  /* 0x0000000400c08947 */ /* 0x003fea0003800000 */
[----:B------:R-:W-:-:S13]  /*09c0*/  ISETP.GT.AND P0, PT, R24, 0x5, PT ;  /* 0x000000051800780c */ /* 0x000fda0003f04270 */
[----:B------:R-:W-:Y:S05]  /*09d0*/  @P0 BRA `(.L_x_8) ;  /* 0x0000000c00e00947 */ /* 0x000fea0003800000 */
[C---:B------:R-:W-:Y:S01]  /*09e0*/  IADD3 R0, PT, PT, -R24.reuse, 0x2, RZ ;  /* 0x0000000218007810 */ /* 0x040fe20007ffe1ff */
[----:B------:R-:W-:Y:S01]  /*09f0*/  BSSY.RECONVERGENT B6, `(.L_x_9) ;  /* 0x000001e000067945 */ /* 0x000fe20003800200 */
[C---:B------:R-:W-:Y:S01]  /*0a00*/  IMAD R29, R24.reuse, 0x4, R19 ;  /* 0x00000004181d7824 */ /* 0x040fe200078e0213 */
[----:B------:R-:W-:Y:S01]  /*0a10*/  MOV R30, R24 ;  /* 0x00000018001e7202 */ /* 0x000fe20000000f00 */
[----:B------:R-:W-:Y:S01]  /*0a20*/  VIADD R16, R24, 0x1 ;  /* 0x0000000118107836 */ /* 0x000fe20000000000 */
[----:B------:R-:W-:-:S13]  /*0a30*/  LOP3.LUT P0, R0, R0, 0x3, RZ, 0xc0, !PT ;  /* 0x0000000300007812 */ /* 0x000fda000780c0ff */
[----:B------:R-:W-:Y:S05]  /*0a40*/  @!P0 BRA `(.L_x_10) ;  /* 0x0000000000608947 */ /* 0x000fea0003800000 */
[----:B------:R-:W-:Y:S02]  /*0a50*/  IMAD.MOV R28, RZ, RZ, -R0 ;  /* 0x000000ffff1c7224 */ /* 0x000fe400078e0a00 */
[----:B------:R-:W-:-:S07]  /*0a60*/  IMAD.MOV.U32 R30, RZ, RZ, R24 ;  /* 0x000000ffff1e7224 */ /* 0x000fce00078e0018 */
.L_x_11:
[----:B0-----:R-:W-:Y:S01]  /*0a70*/  LEA R27, R30, R19, 0x2 ;  /* 0x000000131e1b7211 */ /* 0x001fe200078e10ff */
[----:B------:R-:W2:Y:S04]  /*0a80*/  LDL R0, [R29] ;  /* 0x000000001d007983 */ /* 0x000ea80000100800 */
[----:B------:R-:W3:Y:S01]  /*0a90*/  LDL R10, [R27] ;  /* 0x000000001b0a7983 */ /* 0x000ee20000100800 */
[----:B------:R-:W-:Y:S01]  /*0aa0*/  IMAD.MOV.U32 R4, RZ, RZ, R26 ;  /* 0x000000ffff047224 */ /* 0x000fe200078e001a */
[----:B------:R-:W-:Y:S01]  /*0ab0*/  MOV R6, R16 ;  /* 0x0000001000067202 */ /* 0x000fe20000000f00 */
[----:B------:R-:W-:Y:S01]  /*0ac0*/  IMAD.MOV.U32 R5, RZ, RZ, R25 ;  /* 0x000000ffff057224 */ /* 0x000fe200078e0019 */
[----:B------:R-:W-:Y:S01]  /*0ad0*/  MOV R9, R22 ;  /* 0x0000001600097202 */ /* 0x000fe20000000f00 */
[----:B------:R-:W-:Y:S01]  /*0ae0*/  IMAD.MOV.U32 R7, RZ, RZ, R17 ;  /* 0x000000ffff077224 */ /* 0x000fe200078e0011 */
[----:B------:R-:W-:Y:S01]  /*0af0*/  MOV R20, 0xb50 ;  /* 0x00000b5000147802 */ /* 0x000fe20000000f00 */
[----:B------:R-:W-:-:S02]  /*0b00*/  IMAD.MOV.U32 R8, RZ, RZ, R23 ;  /* 0x000000ffff087224 */ /* 0x000fc400078e0017 */
[----:B------:R-:W-:Y:S01]  /*0b10*/  IMAD.MOV.U32 R21, RZ, RZ, 0x0 ;  /* 0x00000000ff157424 */ /* 0x000fe200078e00ff */
[----:B---3--:R0:W-:Y:S04]  /*0b20*/  STL [R29], R10 ;  /* 0x0000000a1d007387 */ /* 0x0081e80000100800 */
[----:B--2---:R0:W-:Y:S02]  /*0b30*/  STL [R27], R0 ;  /* 0x000000001b007387 */ /* 0x0041e40000100800 */
[----:B0-----:R-:W-:Y:S05]  /*0b40*/  CALL.REL.NOINC `($_Z14permute_kernelPii$_Z14permute_devicePiiiiS_) ;  /* 0xfffffffc00187944 */ /* 0x001fea0003c3ffff */
[----:B------:R-:W2:Y:S04]  /*0b50*/  LDL R4, [R27] ;  /* 0x000000001b047983 */ /* 0x000ea80000100800 */
[----:B------:R-:W3:Y:S01]  /*0b60*/  LDL R0, [R29] ;  /* 0x000000001d007983 */ /* 0x000ee20000100800 */
[----:B------:R-:W-:Y:S01]  /*0b70*/  VIADD R28, R28, 0x1 ;  /* 0x000000011c1c7836 */ /* 0x000fe20000000000 */
[----:B------:R-:W-:-:S04]  /*0b80*/  IADD3 R30, PT, PT, R30, 0x1, RZ ;  /* 0x000000011e1e7810 */ /* 0x000fc80007ffe0ff */
[----:B------:R-:W-:Y:S01]  /*0b90*/  ISETP.NE.AND P0, PT, R28, RZ, PT ;  /* 0x000000ff1c00720c */ /* 0x000fe20003f05270 */
[----:B--2---:R0:W-:Y:S04]  /*0ba0*/  STL [R29], R4 ;  /* 0x000000041d007387 */ /* 0x0041e80000100800 */
[----:B---3--:R0:W-:Y:S08]  /*0bb0*/  STL [R27], R0 ;  /* 0x000000001b007387 */ /* 0x0081f00000100800 */
[----:B------:R-:W-:Y:S05]  /*0bc0*/  @P0 BRA `(.L_x_11) ;  /* 0xfffffffc00a80947 */ /* 0x000fea000383ffff */
.L_x_10:
[----:B------:R-:W-:Y:S05]  /*0bd0*/  BSYNC.RECONVERGENT B6 ;  /* 0x0000000000067941 */ /* 0x000fea0003800200 */
.L_x_9:
[----:B0-----:R-:W-:-:S05]  /*0be0*/  VIADD R0, R24, 0xfffffffd ;  /* 0xfffffffd18007836 */ /* 0x001fca0000000000 */
[----:B------:R-:W-:-:S13]  /*0bf0*/  ISETP.GE.U32.AND P0, PT, R0, 0x3, PT ;  /* 0x000000030000780c */ /* 0x000fda0003f06070 */
[----:B------:R-:W-:Y:S05]  /*0c00*/  @!P0 BRA `(.L_x_8) ;  /* 0x0000000c00548947 */ /* 0x000fea0003800000 */
[----:B------:R-:W-:Y:S01]  /*0c10*/  BSSY.RECONVERGENT B6, `(.L_x_12) ;  /* 0x0000049000067945 */ /* 0x000fe20003800200 */
.L_x_13:
[----:B0-----:R-:W-:Y:S01]  /*0c20*/  IMAD R24, R30, 0x4, R19 ;  /* 0x000000041e187824 */ /* 0x001fe200078e0213 */
[----:B------:R-:W2:Y:S04]  /*0c30*/  LDL R3, [R29] ;  /* 0x000000001d037983 */ /* 0x000ea80000100800 */
[----:B------:R-:W3:Y:S01]  /*0c40*/  LDL R0, [R24] ;  /* 0x0000000018007983 */ /* 0x000ee20000100800 */
[----:B------:R-:W-:Y:S01]  /*0c50*/  HFMA2 R21, -RZ, RZ, 0, 0 ;  /* 0x00000000ff157431 */ /* 0x000fe200000001ff */
[----:B------:R-:W-:Y:S01]  /*0c60*/  MOV R4, R26 ;  /* 0x0000001a00047202 */ /* 0x000fe20000000f00 */
[----:B------:R-:W-:Y:S01]  /*0c70*/  IMAD.MOV.U32 R5, RZ, RZ, R25 ;  /* 0x000000ffff057224 */ /* 0x000fe200078e0019 */
[----:B------:R-:W-:Y:S01]  /*0c80*/  MOV R7, R17 ;  /* 0x0000001100077202 */ /* 0x000fe20000000f00 */
[----:B------:R-:W-:Y:S01]  /*0c90*/  IMAD.MOV.U32 R6, RZ, RZ, R16 ;  /* 0x000000ffff067224 */ /* 0x000fe200078e0010 */
[----:B------:R-:W-:Y:S01]  /*0ca0*/  MOV R20, 0xd00 ;  /* 0x00000d0000147802 */ /* 0x000fe20000000f00 */
[----:B------:R-:W-:-:S02]  /*0cb0*/  IMAD.MOV.U32 R8, RZ, RZ, R23 ;  /* 0x000000ffff087224 */ /* 0x000fc400078e0017 */
[----:B------:R-:W-:Y:S01]  /*0cc0*/  IMAD.MOV.U32 R9, RZ, RZ, R22 ;  /* 0x000000ffff097224 */ /* 0x000fe200078e0016 */
[----:B---3--:R0:W-:Y:S04]  /*0cd0*/  STL [R29], R0 ;  /* 0x000000001d007387 */ /* 0x0081e80000100800 */
[----:B--2---:R0:W-:Y:S02]  /*0ce0*/  STL [R24], R3 ;  /* 0x0000000318007387 */ /* 0x0041e40000100800 */
[----:B0-----:R-:W-:Y:S05]  /*0cf0*/  CALL.REL.NOINC `($_Z14permute_kernelPii$_Z14permute_devicePiiiiS_) ;  /* 0xfffffff800ac7944 */ /* 0x001fea0003c3ffff */
[----:B------:R-:W2:Y:S04]  /*0d00*/  LDL R0, [R24] ;  /* 0x0000000018007983 */ /* 0x000ea80000100800 */
[----:B------:R-:W3:Y:S04]  /*0d10*/  LDL R3, [R29] ;  /* 0x000000001d037983 */ /* 0x000ee80000100800 */
[----:B--2---:R0:W-:Y:S04]  /*0d20*/  STL [R29], R0 ;  /* 0x000000001d007387 */ /* 0x0041e80000100800 */
[----:B---3--:R0:W-:Y:S04]  /*0d30*/  STL [R24], R3 ;  /* 0x0000000318007387 */ /* 0x0081e80000100800 */
[----:B------:R-:W2:Y:S04]  /*0d40*/  LDL R10, [R24+0x4] ;  /* 0x00000400180a7983 */ /* 0x000ea80000100800 */
        /* <DEDUP_REMOVED lines=9> */
[----:B--2---:R0:W-:Y:S04]  /*0de0*/  STL [R29], R10 ;  /* 0x0000000a1d007387 */ /* 0x0041e80000100800 */
[----:B---3--:R0:W-:Y:S02]  /*0df0*/  STL [R24+0x4], R11 ;  /* 0x0000040b18007387 */ /* 0x0081e40000100800 */
[----:B0-----:R-:W-:Y:S05]  /*0e00*/  CALL.REL.NOINC `($_Z14permute_kernelPii$_Z14permute_devicePiiiiS_) ;  /* 0xfffffff800687944 */ /* 0x001fea0003c3ffff */
[----:B------:R-:W2:Y:S04]  /*0e10*/  LDL R0, [R24+0x4] ;  /* 0x0000040018007983 */ /* 0x000ea80000100800 */
[----:B------:R-:W3:Y:S04]  /*0e20*/  LDL R3, [R29] ;  /* 0x000000001d037983 */ /* 0x000ee80000100800 */
[----:B--2---:R0:W-:Y:S04]  /*0e30*/  STL [R29], R0 ;  /* 0x000000001d007387 */ /* 0x0041e80000100800 */
[----:B---3--:R0:W-:Y:S04]  /*0e40*/  STL [R24+0x4], R3 ;  /* 0x0000040318007387 */ /* 0x0081e80000100800 */
        /* <DEDUP_REMOVED lines=27> */
[----:B--2---:R0:W-:Y:S04]  /*1000*/  STL [R29], R10 ;  /* 0x0000000a1d007387 */ /* 0x0041e80000100800 */
[----:B---3--:R0:W-:Y:S02]  /*1010*/  STL [R24+0xc], R11 ;  /* 0x00000c0b18007387 */ /* 0x0081e40000100800 */
[----:B0-----:R-:W-:Y:S05]  /*1020*/  CALL.REL.NOINC `($_Z14permute_kernelPii$_Z14permute_devicePiiiiS_) ;  /* 0xfffffff400e07944 */ /* 0x001fea0003c3ffff */
[----:B------:R-:W2:Y:S04]  /*1030*/  LDL R0, [R24+0xc] ;  /* 0x00000c0018007983 */ /* 0x000ea80000100800 */
[----:B------:R-:W3:Y:S01]  /*1040*/  LDL R3, [R29] ;  /* 0x000000001d037983 */ /* 0x000ee20000100800 */
[----:B------:R-:W-:-:S05]  /*1050*/  VIADD R30, R30, 0x4 ;  /* 0x000000041e1e7836 */ /* 0x000fca0000000000 */
[----:B------:R-:W-:Y:S01]  /*1060*/  ISETP.NE.AND P0, PT, R30, 0x6, PT ;  /* 0x000000061e00780c */ /* 0x000fe20003f05270 */
[----:B--2---:R0:W-:Y:S04]  /*1070*/  STL [R29], R0 ;  /* 0x000000001d007387 */ /* 0x0041e80000100800 */
[----:B---3--:R0:W-:Y:S08]  /*1080*/  STL [R24+0xc], R3 ;  /* 0x00000c0318007387 */ /* 0x0081f00000100800 */
[----:B------:R-:W-:Y:S05]  /*1090*/  @P0 BRA `(.L_x_13) ;  /* 0xfffffff800e00947 */ /* 0x000fea000383ffff */
[----:B------:R-:W-:Y:S05]  /*10a0*/  BSYNC.RECONVERGENT B6 ;  /* 0x0000000000067941 */ /* 0x000fea0003800200 */
.L_x_12:
[----:B------:R-:W-:Y:S05]  /*10b0*/  BRA `(.L_x_8) ;  /* 0x0000000800287947 */ /* 0x000fea0003800000 */
.L_x_7:
[----:B------:R-:W2:Y:S01]  /*10c0*/  LDL R0, [R19] ;  /* 0x0000000013007983 */ /* 0x000ea20000100800 */
[----:B------:R-:W-:Y:S01]  /*10d0*/  MOV R22, 0x0 ;  /* 0x0000000000167802 */ /* 0x000fe20000000f00 */
[----:B------:R-:W0:Y:S01]  /*10e0*/  LDCU.64 UR4, c[0x4][0x8] ;  /* 0x01000100ff0477ac */ /* 0x000e220008000a00 */
[----:B------:R-:W-:Y:S01]  /*10f0*/  IADD3 R24, P0, PT, R16, 0x8, RZ ;  /* 0x0000000810187810 */ /* 0x000fe20007f1e0ff */
[----:B------:R-:W-:Y:S01]  /*1100*/  IMAD.IADD R25, R23, 0x1, -R4 ;  /* 0x0000000117197824 */ /* 0x000fe200078e0a04 */
[----:B------:R1:W3:Y:S01]  /*1110*/  LDC.64 R8, c[0x4][R22] ;  /* 0x0100000016087b82 */ /* 0x0002e20000000a00 */
[----:B------:R-:W-:Y:S01]  /*1120*/  IMAD.MOV.U32 R6, RZ, RZ, R16 ;  /* 0x000000ffff067224 */ /* 0x000fe200078e0010 */
[----:B------:R-:W-:Y:S01]  /*1130*/  MOV R7, R27 ;  /* 0x0000001b00077202 */ /* 0x000fe20000000f00 */
[----:B------:R-:W-:Y:S01]  /*1140*/  IMAD.X R23, RZ, RZ, R27, P0 ;  /* 0x000000ffff177224 */ /* 0x000fe200000e061b */
[----:B0-----:R-:W-:Y:S01]  /*1150*/  MOV R4, UR4 ;  /* 0x0000000400047c02 */ /* 0x001fe20008000f00 */
[----:B------:R-:W-:Y:S01]  /*1160*/  IMAD.U32 R5, RZ, RZ, UR5 ;  /* 0x00000005ff057e24 */ /* 0x000fe2000f8e00ff */
[----:B--23--:R1:W-:Y:S06]  /*1170*/  STL [R1], R0 ;  /* 0x0000000001007387 */ /* 0x00c3ec0000100800 */
[----:B------:R-:W-:-:S07]  /*1180*/  LEPC R20, `(.L_x_14) ;  /* 0x000000001014794e */ /* 0x000fce0000000000 */
[----:B-1----:R-:W-:Y:S05]  /*1190*/  CALL.ABS.NOINC R8 ;  /* 0x0000000008007343 */ /* 0x002fea0003c00000 */
.L_x_14:
[----:B------:R-:W2:Y:S01]  /*11a0*/  LDL R0, [R19+0x4] ;  /* 0x0000040013007983 */ /* 0x000ea20000100800 */
[----:B------:R0:W1:Y:S01]  /*11b0*/  LDC.64 R8, c[0x4][R22] ;  /* 0x0100000016087b82 */ /* 0x0000620000000a00 */
[----:B------:R-:W3:Y:S01]  /*11c0*/  LDCU.64 UR4, c[0x4][0x8] ;  /* 0x01000100ff0477ac */ /* 0x000ee20008000a00 */
[----:B------:R-:W-:Y:S02]  /*11d0*/  IMAD.MOV.U32 R6, RZ, RZ, R16 ;  /* 0x000000ffff067224 */ /* 0x000fe400078e0010 */
[----:B------:R-:W-:Y:S02]  /*11e0*/  IMAD.MOV.U32 R7, RZ, RZ, R27 ;  /* 0x000000ffff077224 */ /* 0x000fe400078e001b */
[----:B---3--:R-:W-:Y:S01]  /*11f0*/  IMAD.U32 R4, RZ, RZ, UR4 ;  /* 0x00000004ff047e24 */ /* 0x008fe2000f8e00ff */
[----:B------:R-:W-:Y:S01]  /*1200*/  MOV R5, UR5 ;  /* 0x0000000500057c02 */ /* 0x000fe20008000f00 */
[----:B-12---:R0:W-:Y:S06]  /*1210*/  STL [R1], R0 ;  /* 0x0000000001007387 */ /* 0x0061ec0000100800 */
[----:B------:R-:W-:-:S07]  /*1220*/  LEPC R20, `(.L_x_15) ;  /* 0x000000001014794e */ /* 0x000fce0000000000 */
[----:B0-----:R-:W-:Y:S05]  /*1230*/  CALL.ABS.NOINC R8 ;  /* 0x0000000008007343 */ /* 0x001fea0003c00000 */
.L_x_15:
[----:B------:R-:W2:Y:S01]  /*1240*/  LDL R0, [R19+0x8] ;  /* 0x0000080013007983 */ /* 0x000ea20000100800 */
[----:B------:R0:W1:Y:S01]  /*1250*/  LDC.64 R8, c[0x4][R22] ;  /* 0x0100000016087b82 */ /* 0x0000620000000a00 */
[----:B------:R-:W3:Y:S01]  /*1260*/  LDCU.64 UR4, c[0x4][0x8] ;  /* 0x01000100ff0477ac */ /* 0x000ee20008000a00 */
[----:B------:R-:W-:Y:S01]  /*1270*/  IMAD.MOV.U32 R6, RZ, RZ, R16 ;  /* 0x000000ffff067224 */ /* 0x000fe200078e0010 */
[----:B------:R-:W-:Y:S02]  /*1280*/  MOV R7, R27 ;  /* 0x0000001b00077202 */ /* 0x000fe40000000f00 */
[----:B---3--:R-:W-:Y:S01]  /*1290*/  MOV R4, UR4 ;  /* 0x0000000400047c02 */ /* 0x008fe20008000f00 */
[----:B------:R-:W-:Y:S01]  /*12a0*/  IMAD.U32 R5, RZ, RZ, UR5 ;  /* 0x00000005ff057e24 */ /* 0x000fe2000f8e00ff */
[----:B-12---:R0:W-:Y:S06]  /*12b0*/  STL [R1], R0 ;  /* 0x0000000001007387 */ /* 0x0061ec0000100800 */
[----:B------:R-:W-:-:S07]  /*12c0*/  LEPC R20, `(.L_x_16) ;  /* 0x000000001014794e */ /* 0x000fce0000000000 */
[----:B0-----:R-:W-:Y:S05]  /*12d0*/  CALL.ABS.NOINC R8 ;  /* 0x0000000008007343 */ /* 0x001fea0003c00000 */
.L_x_16:
[----:B------:R-:W2:Y:S01]  /*12e0*/  LDL R0, [R19+0xc] ;  /* 0x00000c0013007983 */ /* 0x000ea20000100800 */
[----:B------:R0:W1:Y:S01]  /*12f0*/  LDC.64 R8, c[0x4][R22] ;  /* 0x0100000016087b82 */ /* 0x0000620000000a00 */
[----:B------:R-:W3:Y:S01]  /*1300*/  LDCU.64 UR4, c[0x4][0x8] ;  /* 0x01000100ff0477ac */ /* 0x000ee20008000a00 */
[----:B------:R-:W-:Y:S01]  /*1310*/  MOV R6, R16 ;  /* 0x0000001000067202 */ /* 0x000fe20000000f00 */
[----:B------:R-:W-:Y:S02]  /*1320*/  IMAD.MOV.U32 R7, RZ, RZ, R27 ;  /* 0x000000ffff077224 */ /* 0x000fe400078e001b */
[----:B---3--:R-:W-:Y:S02]  /*1330*/  IMAD.U32 R4, RZ, RZ, UR4 ;  /* 0x00000004ff047e24 */ /* 0x008fe4000f8e00ff */
[----:B------:R-:W-:Y:S01]  /*1340*/  IMAD.U32 R5, RZ, RZ, UR5 ;  /* 0x00000005ff057e24 */ /* 0x000fe2000f8e00ff */
[----:B-12---:R0:W-:Y:S06]  /*1350*/  STL [R1], R0 ;  /* 0x0000000001007387 */ /* 0x0061ec0000100800 */
[----:B------:R-:W-:-:S07]  /*1360*/  LEPC R20, `(.L_x_17) ;  /* 0x000000001014794e */ /* 0x000fce0000000000 */
[----:B0-----:R-:W-:Y:S05]  /*1370*/  CALL.ABS.NOINC R8 ;  /* 0x0000000008007343 */ /* 0x001fea0003c00000 */
.L_x_17:
        /* <DEDUP_REMOVED lines=10> */
.L_x_18:
        /* <DEDUP_REMOVED lines=10> */
.L_x_19:
        /* <DEDUP_REMOVED lines=10> */
.L_x_20:
        /* <DEDUP_REMOVED lines=10> */
.L_x_21:
        /* <DEDUP_REMOVED lines=10> */
.L_x_22:
        /* <DEDUP_REMOVED lines=10> */
.L_x_23:
[----:B------:R0:W1:Y:S01]  /*1740*/  LDC.64 R8, c[0x4][R22] ;  /* 0x0100000016087b82 */ /* 0x0000620000000a00 */
[----:B------:R-:W2:Y:S01]  /*1750*/  LDCU.64 UR4, c[0x4][0x10] ;  /* 0x01000200ff0477ac */ /* 0x000ea20008000a00 */
[----:B------:R-:W-:Y:S01]  /*1760*/  CS2R R6, SRZ ;  /* 0x0000000000067805 */ /* 0x000fe2000001ff00 */
[----:B--2---:R-:W-:Y:S01]  /*1770*/  IMAD.U32 R4, RZ, RZ, UR4 ;  /* 0x00000004ff047e24 */ /* 0x004fe2000f8e00ff */
[----:B0-----:R-:W-:-:S07]  /*1780*/  MOV R5, UR5 ;  /* 0x0000000500057c02 */ /* 0x001fce0008000f00 */
[----:B------:R-:W-:-:S07]  /*1790*/  LEPC R20, `(.L_x_24) ;  /* 0x000000001014794e */ /* 0x000fce0000000000 */
[----:B-1----:R-:W-:Y:S05]  /*17a0*/  CALL.ABS.NOINC R8 ;  /* 0x0000000008007343 */ /* 0x002fea0003c00000 */
.L_x_24:
[----:B------:R-:W2:Y:S01]  /*17b0*/  LDL R0, [R19+-0x4] ;  /* 0xfffffc0013007983 */ /* 0x000ea20000100800 */
[----:B------:R-:W0:Y:S03]  /*17c0*/  LDCU.64 UR4, c[0x4][0x18] ;  /* 0x01000300ff0477ac */ /* 0x000e260008000a00 */
[----:B------:R-:W2:Y:S04]  /*17d0*/  LDL R3, [R19] ;  /* 0x0000000013037983 */ /* 0x000ea80000100800 */
[----:B------:R-:W2:Y:S04]  /*17e0*/  LDL R4, [R19+0x4] ;  /* 0x0000040013047983 */ /* 0x000ea80000100800 */
[----:B------:R-:W3:Y:S04]  /*17f0*/  LDL R5, [R19+0x8] ;  /* 0x0000080013057983 */ /* 0x000ee80000100800 */
[----:B------:R-:W3:Y:S04]  /*1800*/  LDL R6, [R19+0xc] ;  /* 0x00000c0013067983 */ /* 0x000ee80000100800 */
[----:B------:R-:W4:Y:S04]  /*1810*/  LDL R7, [R19+0x10] ;  /* 0x0000100013077983 */ /* 0x000f280000100800 */
[----:B------:R-:W4:Y:S04]  /*1820*/  LDL R8, [R19+0x14] ;  /* 0x0000140013087983 */ /* 0x000f280000100800 */
[----:B------:R-:W5:Y:S04]  /*1830*/  LDL R9, [R19+0x18] ;  /* 0x0000180013097983 */ /* 0x000f680000100800 */
[----:B------:R-:W5:Y:S04]  /*1840*/  LDL R10, [R19+0x1c] ;  /* 0x00001c00130a7983 */ /* 0x000f680000100800 */
[----:B------:R-:W5:Y:S01]  /*1850*/  LDL R16, [R25] ;  /* 0x0000000019107983 */ /* 0x000f620000100800 */
[----:B--2---:R-:W-:Y:S01]  /*1860*/  IADD3 R0, PT, PT, R4, R3, R0 ;  /* 0x0000000304007210 */ /* 0x004fe20007ffe000 */
[----:B0-----:R-:W-:-:S03]  /*1870*/  IMAD.U32 R4, RZ, RZ, UR4 ;  /* 0x00000004ff047e24 */ /* 0x001fc6000f8e00ff */
[----:B---3--:R-:W-:Y:S01]  /*1880*/  IADD3 R0, PT, PT, R6, R5, R0 ;  /* 0x0000000506007210 */ /* 0x008fe20007ffe000 */
[----:B------:R-:W-:Y:S01]  /*1890*/  IMAD.U32 R5, RZ, RZ, UR5 ;  /* 0x00000005ff057e24 */ /* 0x000fe2000f8e00ff */
[----:B------:R-:W-:Y:S02]  /*18a0*/  MOV R6, R24 ;  /* 0x0000001800067202 */ /* 0x000fe40000000f00 */
[----:B----4-:R-:W-:Y:S01]  /*18b0*/  IADD3 R0, PT, PT, R8, R7, R0 ;  /* 0x0000000708007210 */ /* 0x010fe20007ffe000 */
[----:B------:R-:W-:-:S03]  /*18c0*/  IMAD.MOV.U32 R7, RZ, RZ, R23 ;  /* 0x000000ffff077224 */ /* 0x000fc600078e0017 */
[----:B-----5:R-:W-:Y:S02]  /*18d0*/  IADD3 R0, PT, PT, R10, R9, R0 ;  /* 0x000000090a007210 */ /* 0x020fe40007ffe000 */
[----:B------:R0:W1:Y:S01]  /*18e0*/  LDC.64 R8, c[0x4][R22] ;  /* 0x0100000016087b82 */ /* 0x0000620000000a00 */
[----:B------:R0:W-:Y:S04]  /*18f0*/  STL.64 [R1+0x8], R16 ;  /* 0x0000081001007387 */ /* 0x0001e80000100a00 */
[----:B------:R0:W-:Y:S02]  /*1900*/  STL [R1+0x10], R0 ;  /* 0x0000100001007387 */ /* 0x0001e40000100800 */
[----:B------:R-:W-:-:S07]  /*1910*/  LEPC R20, `(.L_x_25) ;  /* 0x000000001014794e */ /* 0x000fce0000000000 */
[----:B01----:R-:W-:Y:S05]  /*1920*/  CALL.ABS.NOINC R8 ;  /* 0x0000000008007343 */ /* 0x003fea0003c00000 */
.L_x_25:
[----:B------:R-:W2:Y:S02]  /*1930*/  LDL R0, [R25] ;  /* 0x0000000019007983 */ /* 0x000ea40000100800 */
[----:B--2---:R-:W-:-:S05]  /*1940*/  VIADD R0, R0, 0x1 ;  /* 0x0000000100007836 */ /* 0x004fca0000000000 */
[----:B------:R1:W-:Y:S02]  /*1950*/  STL [R25], R0 ;  /* 0x0000000019007387 */ /* 0x0003e40000100800 */
.L_x_8:
[----:B------:R-:W-:Y:S05]  /*1960*/  BSYNC.RECONVERGENT B7 ;  /* 0x0000000000077941 */ /* 0x000fea0003800200 */
.L_x_6:
[----:B------:R-:W2:Y:S01]  /*1970*/  LDL R20, [R1+0x2c] ;  /* 0x00002c0001147983 */ /* 0x000ea20000100800 */
[----:B------:R3:W-:Y:S05]  /*1980*/  BMOV.32 B6, R2 ;  /* 0x0000000206007356 */ /* 0x0007ea0000000000 */
[----:B------:R-:W2:Y:S01]  /*1990*/  LDL R21, [R1+0x30] ;  /* 0x0000300001157983 */ /* 0x000ea20000100800 */
[----:B------:R4:W-:Y:S05]  /*19a0*/  BMOV.32 B7, R18 ;  /* 0x0000001207007356 */ /* 0x0009ea0000000000 */
[----:B---3--:R-:W2:Y:S04]  /*19b0*/  LDL R2, [R1+0x18] ;  /* 0x0000180001027983 */ /* 0x008ea80000100800 */
[----:B------:R-:W2:Y:S04]  /*19c0*/  LDL R16, [R1+0x1c] ;  /* 0x00001c0001107983 */ /* 0x000ea80000100800 */
[----:B------:R-:W2:Y:S04]  /*19d0*/  LDL R17, [R1+0x20] ;  /* 0x0000200001117983 */ /* 0x000ea80000100800 */
[----:B----4-:R-:W2:Y:S04]  /*19e0*/  LDL R18, [R1+0x24] ;  /* 0x0000240001127983 */ /* 0x010ea80000100800 */
[----:B------:R-:W2:Y:S04]  /*19f0*/  LDL R19, [R1+0x28] ;  /* 0x0000280001137983 */ /* 0x000ea80000100800 */
[----:B------:R-:W2:Y:S04]  /*1a00*/  LDL R22, [R1+0x34] ;  /* 0x0000340001167983 */ /* 0x000ea80000100800 */
[----:B------:R-:W2:Y:S04]  /*1a10*/  LDL R23, [R1+0x38] ;  /* 0x0000380001177983 */ /* 0x000ea80000100800 */
[----:B0-----:R-:W2:Y:S04]  /*1a20*/  LDL R24, [R1+0x3c] ;  /* 0x00003c0001187983 */ /* 0x001ea80000100800 */
[----:B-1----:R-:W2:Y:S04]  /*1a30*/  LDL R25, [R1+0x40] ;  /* 0x0000400001197983 */ /* 0x002ea80000100800 */
[----:B------:R-:W2:Y:S04]  /*1a40*/  LDL R26, [R1+0x44] ;  /* 0x00004400011a7983 */ /* 0x000ea80000100800 */
[----:B------:R-:W2:Y:S04]  /*1a50*/  LDL R27, [R1+0x48] ;  /* 0x00004800011b7983 */ /* 0x000ea80000100800 */
[----:B------:R-:W2:Y:S04]  /*1a60*/  LDL R28, [R1+0x4c] ;  /* 0x00004c00011c7983 */ /* 0x000ea80000100800 */
[----:B------:R-:W2:Y:S04]  /*1a70*/  LDL R29, [R1+0x50] ;  /* 0x00005000011d7983 */ /* 0x000ea80000100800 */
[----:B------:R0:W2:Y:S02]  /*1a80*/  LDL R30, [R1+0x54] ;  /* 0x00005400011e7983 */ /* 0x0000a40000100800 */
[----:B0-----:R-:W-:Y:S01]  /*1a90*/  IADD3 R1, PT, PT, R1, 0x58, RZ ;  /* 0x0000005801017810 */ /* 0x001fe20007ffe0ff */
[----:B--2---:R-:W-:Y:S06]  /*1aa0*/  RET.REL.NODEC R20 `(_Z14permute_kernelPii) ;  /* 0xffffffe414547950 */ /* 0x004fec0003c3ffff */
.L_x_26:
[----:B------:R-:W-:-:S00]  /*1ab0*/  BRA `(.L_x_26) ;  /* 0xfffffffc00fc7947 */ /* 0x000fc0000383ffff */
[----:B------:R-:W-:-:S00]  /*1ac0*/  NOP ;  /* 0x0000000000007918 */ /* 0x000fc00000000000 */
        /* <DEDUP_REMOVED lines=11> */
.L_x_27:


//--------------------- .nv.global.init           --------------------------
	.section	.nv.global.init,"aw",@progbits
.nv.global.init:
	.type		$str$1,@object
	.size		$str$1,($str - $str$1)
$str$1:
        /*0000*/ 	.byte	0x0a, 0x00
	.type		$str,@object
	.size		$str,($str$2 - $str)
$str:
        /*0002*/ 	.byte	0x25, 0x69, 0x2c, 0x20, 0x00
	.type		$str$2,@object
	.size		$str$2,(.L_2 - $str$2)
$str$2:
        /*0007*/ 	.byte	0x50, 0x65, 0x72, 0x6d, 0x75, 0x74, 0x61, 0x74, 0x69, 0x6f, 0x6e, 0x20, 0x6e, 0x72, 0x2e, 0x20
        /*0017*/ 	.byte	0x25, 0x69, 0x20, 0x66, 0x72, 0x6f, 0x6d, 0x20, 0x74, 0x68, 0x72, 0x65, 0x61, 0x64, 0x20, 0x6e
        /*0027*/ 	.byte	0x72, 0x2e, 0x20, 0x25, 0x69, 0x20, 0x64, 0x69, 0x73, 0x74, 0x61, 0x6e, 0x63, 0x65, 0x20, 0x3d
        /*0037*/ 	.byte	0x20, 0x25, 0x69, 0x0a, 0x00
.L_2:


//--------------------- .nv.shared.reserved.0     --------------------------
	.section	.nv.shared.reserved.0,"aw",@nobits
	.weak		__nv_reservedSMEM_offset_0_alias
	.size		__nv_reservedSMEM_offset_0_alias, 0, 64
	.other		__nv_reservedSMEM_offset_0_alias,@"STO_CUDA_RESERVED_SHARED STV_DEFAULT"
__nv_reservedSMEM_offset_0_alias:
	.zero		0
	.zero		64


//--------------------- .nv.constant0._Z14permute_kernelPii --------------------------
	.section	.nv.constant0._Z14permute_kernelPii,"a",@progbits
	.sectionflags	@""
	.align	4
.nv.constant0._Z14permute_kernelPii:
	.zero		908


//--------------------- SYMBOLS --------------------------

	.type		.nv.reservedSmem.offset0,@object
	.size		.nv.reservedSmem.offset0,0x4
	.type		vprintf,@function
